//
// Generated by NVIDIA NVVM Compiler
//
// Compiler Build ID: CL-36424714
// Cuda compilation tools, release 13.0, V13.0.88
// Based on NVVM 20.0.0
//

.version 9.0
.target sm_100
.address_size 64

	// .globl	_Z6VecAddPiS_S_i

.visible .entry _Z6VecAddPiS_S_i(
	.param .u64 .ptr .align 1 _Z6VecAddPiS_S_i_param_0,
	.param .u64 .ptr .align 1 _Z6VecAddPiS_S_i_param_1,
	.param .u64 .ptr .align 1 _Z6VecAddPiS_S_i_param_2,
	.param .u32 _Z6VecAddPiS_S_i_param_3
)
{
	.reg .pred 	%p<2>;
	.reg .b32 	%r<6>;
	.reg .b64 	%rd<11>;

	ld.param.u64 	%rd1, [_Z6VecAddPiS_S_i_param_0];
	ld.param.u64 	%rd2, [_Z6VecAddPiS_S_i_param_1];
	ld.param.u64 	%rd3, [_Z6VecAddPiS_S_i_param_2];
	ld.param.u32 	%r2, [_Z6VecAddPiS_S_i_param_3];
	mov.u32 	%r1, %tid.x;
	setp.ge.s32 	%p1, %r1, %r2;
	@%p1 bra 	$L__BB0_2;
	cvta.to.global.u64 	%rd4, %rd1;
	cvta.to.global.u64 	%rd5, %rd2;
	cvta.to.global.u64 	%rd6, %rd3;
	mul.wide.u32 	%rd7, %r1, 4;
	add.s64 	%rd8, %rd4, %rd7;
	ld.global.u32 	%r3, [%rd8];
	add.s64 	%rd9, %rd5, %rd7;
	ld.global.u32 	%r4, [%rd9];
	add.s32 	%r5, %r4, %r3;
	add.s64 	%rd10, %rd6, %rd7;
	st.global.u32 	[%rd10], %r5;
$L__BB0_2:
	ret;

}


// ===== COMPILED SASS (sm_100) =====

	.target	sm_100

	.elftype	@"ET_EXEC"


//--------------------- .note.nv.tkinfo           --------------------------
	.section	.note.nv.tkinfo,"",@"SHT_NOTE"
	.sectionflags	@"SHF_NOTE_NV_TKINFO"
	.tkinfo
        /*0018*/ 	.word	0x00000002
        /*0030*/ 	.string	""
        /*0030*/ 	.string	"ptxas"
        /*0030*/ 	.string	"Cuda compilation tools, release 13.0, V13.0.88"
        /*0030*/ 	.string	"Build cuda_13.0.r13.0/compiler.36424714_0"
        /*0030*/ 	.string	"-arch sm_100 -m 64 "



//--------------------- .note.nv.cuinfo           --------------------------
	.section	.note.nv.cuinfo,"",@"SHT_NOTE"
	.sectionflags	@"SHF_NOTE_NV_CUINFO"
        /*0018*/ 	.short	0x0002
        /*001a*/ 	.short	0x0064
        /*001c*/ 	.short	0x0082
	.zero		2


//--------------------- .nv.info                  --------------------------
	.section	.nv.info,"",@"SHT_CUDA_INFO"
	.align	4


	//----- nvinfo : EIATTR_REGCOUNT
	.align		4
        /*0000*/ 	.byte	0x04, 0x2f
        /*0002*/ 	.short	(.L_1 - .L_0)
	.align		4
.L_0:
        /*0004*/ 	.word	index@(_Z6VecAddPiS_S_i)
        /*0008*/ 	.word	0x0000000c


	//----- nvinfo : EIATTR_FRAME_SIZE
	.align		4
.L_1:
        /*000c*/ 	.byte	0x04, 0x11
        /*000e*/ 	.short	(.L_3 - .L_2)
	.align		4
.L_2:
        /*0010*/ 	.word	index@(_Z6VecAddPiS_S_i)
        /*0014*/ 	.word	0x00000000


	//----- nvinfo : EIATTR_MIN_STACK_SIZE
	.align		4
.L_3:
        /*0018*/ 	.byte	0x04, 0x12
        /*001a*/ 	.short	(.L_5 - .L_4)
	.align		4
.L_4:
        /*001c*/ 	.word	index@(_Z6VecAddPiS_S_i)
        /*0020*/ 	.word	0x00000000
.L_5:


//--------------------- .nv.compat                --------------------------
	.section	.nv.compat,"",@"SHT_CUDA_COMPAT_INFO"
	.align	4
        /*0000*/ 	.byte	0x02, 0x09, 0x00, 0x00, 0x02, 0x02, 0x01, 0x00, 0x02, 0x05, 0x05, 0x00, 0x03, 0x07, 0x01, 0x01
        /*0010*/ 	.byte	0x02, 0x03, 0x00, 0x00, 0x02, 0x06, 0x01, 0x00, 0x04, 0x0b, 0x08, 0x00, 0x09, 0x00, 0x00, 0x00
        /*0020*/ 	.byte	0x00, 0x00, 0x00, 0x00


//--------------------- .nv.info._Z6VecAddPiS_S_i --------------------------
	.section	.nv.info._Z6VecAddPiS_S_i,"",@"SHT_CUDA_INFO"
	.sectionflags	@""
	.align	4


	//----- nvinfo : EIATTR_CUDA_API_VERSION
	.align		4
        /*0000*/ 	.byte	0x04, 0x37
        /*0002*/ 	.short	(.L_7 - .L_6)
.L_6:
        /*0004*/ 	.word	0x00000082


	//----- nvinfo : EIATTR_KPARAM_INFO
	.align		4
.L_7:
        /*0008*/ 	.byte	0x04, 0x17
        /*000a*/ 	.short	(.L_9 - .L_8)
.L_8:
        /*000c*/ 	.word	0x00000000
        /*0010*/ 	.short	0x0003
        /*0012*/ 	.short	0x0018
        /*0014*/ 	.byte	0x00, 0xf0, 0x11, 0x00


	//----- nvinfo : EIATTR_KPARAM_INFO
	.align		4
.L_9:
        /*0018*/ 	.byte	0x04, 0x17
        /*001a*/ 	.short	(.L_11 - .L_10)
.L_10:
        /*001c*/ 	.word	0x00000000
        /*0020*/ 	.short	0x0002
        /*0022*/ 	.short	0x0010
        /*0024*/ 	.byte	0x00, 0xf5, 0x21, 0x00


	//----- nvinfo : EIATTR_KPARAM_INFO
	.align		4
.L_11:
        /*0028*/ 	.byte	0x04, 0x17
        /*002a*/ 	.short	(.L_13 - .L_12)
.L_12:
        /*002c*/ 	.word	0x00000000
        /*0030*/ 	.short	0x0001
        /*0032*/ 	.short	0x0008
        /*0034*/ 	.byte	0x00, 0xf5, 0x21, 0x00


	//----- nvinfo : EIATTR_KPARAM_INFO
	.align		4
.L_13:
        /*0038*/ 	.byte	0x04, 0x17
        /*003a*/ 	.short	(.L_15 - .L_14)
.L_14:
        /*003c*/ 	.word	0x00000000
        /*0040*/ 	.short	0x0000
        /*0042*/ 	.short	0x0000
        /*0044*/ 	.byte	0x00, 0xf5, 0x21, 0x00


	//----- nvinfo : EIATTR_SPARSE_MMA_MASK
	.align		4
.L_15:
        /*0048*/ 	.byte	0x03, 0x50
        /*004a*/ 	.short	0x0000


	//----- nvinfo : EIATTR_MAXREG_COUNT
	.align		4
        /*004c*/ 	.byte	0x03, 0x1b
        /*004e*/ 	.short	0x00ff


	//----- nvinfo : EIATTR_MERCURY_ISA_VERSION
	.align		4
        /*0050*/ 	.byte	0x03, 0x5f
        /*0052*/ 	.short	0x0101


	//----- nvinfo : EIATTR_VRC_CTA_INIT_COUNT
	.align		4
        /*0054*/ 	.byte	0x02, 0x4a
	.zero		1
	.zero		1


	//----- nvinfo : EIATTR_EXIT_INSTR_OFFSETS
	.align		4
        /*0058*/ 	.byte	0x04, 0x1c
        /*005a*/ 	.short	(.L_17 - .L_16)


	//   ....[0]....
.L_16:
        /*005c*/ 	.word	0x00000040


	//   ....[1]....
        /*0060*/ 	.word	0x00000100


	//----- nvinfo : EIATTR_CBANK_PARAM_SIZE
	.align		4
.L_17:
        /*0064*/ 	.byte	0x03, 0x19
        /*0066*/ 	.short	0x001c


	//----- nvinfo : EIATTR_PARAM_CBANK
	.align		4
        /*0068*/ 	.byte	0x04, 0x0a
        /*006a*/ 	.short	(.L_19 - .L_18)
	.align		4
.L_18:
        /*006c*/ 	.word	index@(.nv.constant0._Z6VecAddPiS_S_i)
        /*0070*/ 	.short	0x0380
        /*0072*/ 	.short	0x001c


	//----- nvinfo : EIATTR_SW_WAR
	.align		4
.L_19:
        /*0074*/ 	.byte	0x04, 0x36
        /*0076*/ 	.short	(.L_21 - .L_20)
.L_20:
        /*0078*/ 	.word	0x00000008
.L_21:


//--------------------- .nv.callgraph             --------------------------
	.section	.nv.callgraph,"",@"SHT_CUDA_CALLGRAPH"
	.align	4
	.sectionentsize	8
	.align		4
        /*0000*/ 	.word	0x00000000
	.align		4
        /*0004*/ 	.word	0xffffffff
	.align		4
        /*0008*/ 	.word	0x00000000
	.align		4
        /*000c*/ 	.word	0xfffffffe
	.align		4
        /*0010*/ 	.word	0x00000000
	.align		4
        /*0014*/ 	.word	0xfffffffd
	.align		4
        /*0018*/ 	.word	0x00000000
	.align		4
        /*001c*/ 	.word	0xfffffffc


//--------------------- .text._Z6VecAddPiS_S_i    --------------------------
	.section	.text._Z6VecAddPiS_S_i,"ax",@progbits
	.align	128
        .global         _Z6VecAddPiS_S_i
        .type           _Z6VecAddPiS_S_i,@function
        .size           _Z6VecAddPiS_S_i,(.L_x_1 - _Z6VecAddPiS_S_i)
        .other          _Z6VecAddPiS_S_i,@"STO_CUDA_ENTRY STV_DEFAULT"
_Z6VecAddPiS_S_i:
.text._Z6VecAddPiS_S_i:
[----:B------:R-:W-:Y:S01]  /*0000*/  LDC R1, c[0x0][0x37c] ;  /* 0x0000df00ff017b82 */ /* 0x000fe20000000800 */
[----:B------:R-:W0:Y:S01]  /*0010*/  S2R R9, SR_TID.X ;  /* 0x0000000000097919 */ /* 0x000e220000002100 */
[----:B------:R-:W0:Y:S02]  /*0020*/  LDCU UR4, c[0x0][0x398] ;  /* 0x00007300ff0477ac */ /* 0x000e240008000800 */
[----:B0-----:R-:W-:-:S13]  /*0030*/  ISETP.GE.AND P0, PT, R9, UR4, PT ;  /* 0x0000000409007c0c */ /* 0x001fda000bf06270 */
[----:B------:R-:W-:Y:S05]  /*0040*/  @P0 EXIT ;  /* 0x000000000000094d */ /* 0x000fea0003800000 */
[----:B------:R-:W0:Y:S01]  /*0050*/  LDC.64 R2, c[0x0][0x380] ;  /* 0x0000e000ff027b82 */ /* 0x000e220000000a00 */
[----:B------:R-:W1:Y:S07]  /*0060*/  LDCU.64 UR4, c[0x0][0x358] ;  /* 0x00006b00ff0477ac */ /* 0x000e6e0008000a00 */
[----:B------:R-:W2:Y:S08]  /*0070*/  LDC.64 R4, c[0x0][0x388] ;  /* 0x0000e200ff047b82 */ /* 0x000eb00000000a00 */
[----:B------:R-:W3:Y:S01]  /*0080*/  LDC.64 R6, c[0x0][0x390] ;  /* 0x0000e400ff067b82 */ /* 0x000ee20000000a00 */
[----:B0-----:R-:W-:-:S06]  /*0090*/  IMAD.WIDE.U32 R2, R9, 0x4, R2 ;  /* 0x0000000409027825 */ /* 0x001fcc00078e0002 */
[----:B-1----:R-:W4:Y:S01]  /*00a0*/  LDG.E R2, desc[UR4][R2.64] ;  /* 0x0000000402027981 */ /* 0x002f22000c1e1900 */
[----:B--2---:R-:W-:-:S06]  /*00b0*/  IMAD.WIDE.U32 R4, R9, 0x4, R4 ;  /* 0x0000000409047825 */ /* 0x004fcc00078e0004 */
[----:B------:R-:W4:Y:S01]  /*00c0*/  LDG.E R5, desc[UR4][R4.64] ;  /* 0x0000000404057981 */ /* 0x000f22000c1e1900 */
[----:B---3--:R-:W-:Y:S01]  /*00d0*/  IMAD.WIDE.U32 R6, R9, 0x4, R6 ;  /* 0x0000000409067825 */ /* 0x008fe200078e0006 */
[----:B----4-:R-:W-:-:S05]  /*00e0*/  IADD3 R9, PT, PT, R2, R5, RZ ;  /* 0x0000000502097210 */ /* 0x010fca0007ffe0ff */
[----:B------:R-:W-:Y:S01]  /*00f0*/  STG.E desc[UR4][R6.64], R9 ;  /* 0x0000000906007986 */ /* 0x000fe2000c101904 */
[----:B------:R-:W-:Y:S05]  /*0100*/  EXIT ;  /* 0x000000000000794d */ /* 0x000fea0003800000 */
.L_x_0:
[----:B------:R-:W-:-:S00]  /*0110*/  BRA `(.L_x_0) ;  /* 0xfffffffc00fc7947 */ /* 0x000fc0000383ffff */
[----:B------:R-:W-:-:S00]  /*0120*/  NOP ;  /* 0x0000000000007918 */ /* 0x000fc00000000000 */
        /* <DEDUP_REMOVED lines=13> */
.L_x_1:


//--------------------- .nv.shared.reserved.0     --------------------------
	.section	.nv.shared.reserved.0,"aw",@nobits
	.weak		__nv_reservedSMEM_offset_0_alias
	.size		__nv_reservedSMEM_offset_0_alias, 0, 64
	.other		__nv_reservedSMEM_offset_0_alias,@"STO_CUDA_RESERVED_SHARED STV_DEFAULT"
__nv_reservedSMEM_offset_0_alias:
	.zero		0
	.zero		64


//--------------------- .nv.constant0._Z6VecAddPiS_S_i --------------------------
	.section	.nv.constant0._Z6VecAddPiS_S_i,"a",@progbits
	.sectionflags	@""
	.align	4
.nv.constant0._Z6VecAddPiS_S_i:
	.zero		924


//--------------------- SYMBOLS --------------------------

	.type		.nv.reservedSmem.offset0,@object
	.size		.nv.reservedSmem.offset0,0x4
